//
// Generated by NVIDIA NVVM Compiler
//
// Compiler Build ID: CL-36424714
// Cuda compilation tools, release 13.0, V13.0.88
// Based on NVVM 20.0.0
//

.version 9.0
.target sm_100
.address_size 64

	// .globl	_Z11g_rand_initiP17curandStateXORWOW
.global .align 4 .b8 precalc_xorwow_matrix[102400];
.global .align 4 .b8 precalc_xorwow_offset_matrix[102400];
.global .align 4 .b8 mrg32k3aM1[2304];
.global .align 4 .b8 mrg32k3aM2[2304];
.global .align 4 .b8 mrg32k3aM1SubSeq[2016];
.global .align 4 .b8 mrg32k3aM2SubSeq[2016];
.global .align 4 .b8 mrg32k3aM1Seq[2304];
.global .align 4 .b8 mrg32k3aM2Seq[2304];
.const .align 8 .b8 __cr_lgamma_table[72];

.visible .entry _Z11g_rand_initiP17curandStateXORWOW(
	.param .u32 _Z11g_rand_initiP17curandStateXORWOW_param_0,
	.param .u64 .ptr .align 1 _Z11g_rand_initiP17curandStateXORWOW_param_1
)
{
	.reg .pred 	%p<3>;
	.reg .b32 	%r<23>;
	.reg .b64 	%rd<6>;

	ld.param.u32 	%r2, [_Z11g_rand_initiP17curandStateXORWOW_param_0];
	ld.param.u64 	%rd1, [_Z11g_rand_initiP17curandStateXORWOW_param_1];
	mov.u32 	%r3, %ctaid.x;
	mov.u32 	%r4, %ntid.x;
	mov.u32 	%r5, %tid.x;
	mov.u32 	%r6, %ctaid.y;
	mov.u32 	%r7, %ntid.y;
	mov.u32 	%r8, %tid.y;
	mad.lo.s32 	%r9, %r6, %r7, %r8;
	mov.u32 	%r10, %nctaid.x;
	mad.lo.s32 	%r11, %r9, %r10, %r3;
	mad.lo.s32 	%r1, %r11, %r4, %r5;
	setp.ge.s32 	%p1, %r1, %r2;
	@%p1 bra 	$L__BB0_2;
	cvta.to.global.u64 	%rd2, %rd1;
	mul.wide.s32 	%rd3, %r1, 48;
	add.s64 	%rd4, %rd2, %rd3;
	xor.b32  	%r12, %r1, -1429050551;
	mul.lo.s32 	%r13, %r12, 1099087573;
	setp.gt.s32 	%p2, %r1, -1;
	selp.b32 	%r14, -644748465, -1947113066, %p2;
	add.s32 	%r15, %r14, %r13;
	add.s32 	%r16, %r15, 6615241;
	add.s32 	%r17, %r13, 123456789;
	st.global.v2.u32 	[%rd4], {%r16, %r17};
	xor.b32  	%r18, %r13, 362436069;
	add.s32 	%r19, %r14, 521288629;
	st.global.v2.u32 	[%rd4+8], {%r18, %r19};
	xor.b32  	%r20, %r14, 88675123;
	add.s32 	%r21, %r13, 5783321;
	st.global.v2.u32 	[%rd4+16], {%r20, %r21};
	mov.b32 	%r22, 0;
	st.global.v2.u32 	[%rd4+24], {%r22, %r22};
	st.global.u32 	[%rd4+32], %r22;
	mov.b64 	%rd5, 0;
	st.global.u64 	[%rd4+40], %rd5;
$L__BB0_2:
	ret;

}
	// .globl	_Z8g_S_initPiiP17curandStateXORWOW
.visible .entry _Z8g_S_initPiiP17curandStateXORWOW(
	.param .u64 .ptr .align 1 _Z8g_S_initPiiP17curandStateXORWOW_param_0,
	.param .u32 _Z8g_S_initPiiP17curandStateXORWOW_param_1,
	.param .u64 .ptr .align 1 _Z8g_S_initPiiP17curandStateXORWOW_param_2
)
{
	.reg .pred 	%p<3>;
	.reg .b32 	%r<29>;
	.reg .b32 	%f<3>;
	.reg .b64 	%rd<11>;

	ld.param.u64 	%rd3, [_Z8g_S_initPiiP17curandStateXORWOW_param_0];
	ld.param.u32 	%r2, [_Z8g_S_initPiiP17curandStateXORWOW_param_1];
	ld.param.u64 	%rd2, [_Z8g_S_initPiiP17curandStateXORWOW_param_2];
	cvta.to.global.u64 	%rd1, %rd3;
	mov.u32 	%r3, %ctaid.x;
	mov.u32 	%r4, %ntid.x;
	mov.u32 	%r5, %tid.x;
	mov.u32 	%r6, %ctaid.y;
	mov.u32 	%r7, %ntid.y;
	mov.u32 	%r8, %tid.y;
	mad.lo.s32 	%r9, %r6, %r7, %r8;
	mov.u32 	%r10, %nctaid.x;
	mad.lo.s32 	%r11, %r9, %r10, %r3;
	mad.lo.s32 	%r1, %r11, %r4, %r5;
	setp.ge.s32 	%p1, %r1, %r2;
	@%p1 bra 	$L__BB1_4;
	cvta.to.global.u64 	%rd4, %rd2;
	mul.wide.s32 	%rd5, %r1, 48;
	add.s64 	%rd6, %rd4, %rd5;
	ld.global.v2.u32 	{%r12, %r13}, [%rd6];
	shr.u32 	%r14, %r13, 2;
	xor.b32  	%r15, %r14, %r13;
	ld.global.v2.u32 	{%r16, %r17}, [%rd6+8];
	ld.global.v2.u32 	{%r18, %r19}, [%rd6+16];
	st.global.v2.u32 	[%rd6+8], {%r17, %r18};
	shl.b32 	%r20, %r19, 4;
	shl.b32 	%r21, %r15, 1;
	xor.b32  	%r22, %r21, %r20;
	xor.b32  	%r23, %r22, %r15;
	xor.b32  	%r24, %r23, %r19;
	st.global.v2.u32 	[%rd6+16], {%r19, %r24};
	add.s32 	%r25, %r12, 362437;
	st.global.v2.u32 	[%rd6], {%r25, %r16};
	add.s32 	%r26, %r24, %r25;
	cvt.rn.f32.u32 	%f1, %r26;
	fma.rn.f32 	%f2, %f1, 0f2F800000, 0f2F000000;
	setp.gtu.f32 	%p2, %f2, 0f3F000000;
	@%p2 bra 	$L__BB1_3;
	mul.wide.s32 	%rd7, %r1, 4;
	add.s64 	%rd8, %rd1, %rd7;
	mov.b32 	%r27, -1;
	st.global.u32 	[%rd8], %r27;
	bra.uni 	$L__BB1_4;
$L__BB1_3:
	mul.wide.s32 	%rd9, %r1, 4;
	add.s64 	%rd10, %rd1, %rd9;
	mov.b32 	%r28, 1;
	st.global.u32 	[%rd10], %r28;
$L__BB1_4:
	ret;

}
	// .globl	_Z10g_simulateifPiS_iiP17curandStateXORWOWi
.visible .entry _Z10g_simulateifPiS_iiP17curandStateXORWOWi(
	.param .u32 _Z10g_simulateifPiS_iiP17curandStateXORWOWi_param_0,
	.param .f32 _Z10g_simulateifPiS_iiP17curandStateXORWOWi_param_1,
	.param .u64 .ptr .align 1 _Z10g_simulateifPiS_iiP17curandStateXORWOWi_param_2,
	.param .u64 .ptr .align 1 _Z10g_simulateifPiS_iiP17curandStateXORWOWi_param_3,
	.param .u32 _Z10g_simulateifPiS_iiP17curandStateXORWOWi_param_4,
	.param .u32 _Z10g_simulateifPiS_iiP17curandStateXORWOWi_param_5,
	.param .u64 .ptr .align 1 _Z10g_simulateifPiS_iiP17curandStateXORWOWi_param_6,
	.param .u32 _Z10g_simulateifPiS_iiP17curandStateXORWOWi_param_7
)
{
	.reg .pred 	%p<14>;
	.reg .b32 	%r<92>;
	.reg .b32 	%f<6>;
	.reg .b64 	%rd<23>;
	.reg .b64 	%fd<30>;

	ld.param.u32 	%r7, [_Z10g_simulateifPiS_iiP17curandStateXORWOWi_param_0];
	ld.param.f32 	%f3, [_Z10g_simulateifPiS_iiP17curandStateXORWOWi_param_1];
	ld.param.u64 	%rd3, [_Z10g_simulateifPiS_iiP17curandStateXORWOWi_param_2];
	ld.param.u64 	%rd4, [_Z10g_simulateifPiS_iiP17curandStateXORWOWi_param_3];
	ld.param.u32 	%r8, [_Z10g_simulateifPiS_iiP17curandStateXORWOWi_param_4];
	ld.param.u32 	%r11, [_Z10g_simulateifPiS_iiP17curandStateXORWOWi_param_5];
	ld.param.u64 	%rd5, [_Z10g_simulateifPiS_iiP17curandStateXORWOWi_param_6];
	ld.param.u32 	%r10, [_Z10g_simulateifPiS_iiP17curandStateXORWOWi_param_7];
	mov.u32 	%r12, %ctaid.x;
	mov.u32 	%r13, %ntid.x;
	mov.u32 	%r14, %tid.x;
	mad.lo.s32 	%r1, %r12, %r13, %r14;
	mov.u32 	%r15, %ctaid.y;
	mov.u32 	%r16, %ntid.y;
	mov.u32 	%r17, %tid.y;
	mad.lo.s32 	%r18, %r15, %r16, %r17;
	mov.u32 	%r19, %nctaid.x;
	mul.lo.s32 	%r20, %r13, %r19;
	mul.lo.s32 	%r3, %r20, %r18;
	setp.ge.s32 	%p1, %r1, %r8;
	setp.ge.s32 	%p2, %r18, %r11;
	or.pred  	%p3, %p1, %p2;
	@%p3 bra 	$L__BB2_8;
	add.s32 	%r21, %r1, %r18;
	shr.u32 	%r22, %r21, 31;
	add.s32 	%r23, %r21, %r22;
	and.b32  	%r24, %r23, -2;
	sub.s32 	%r25, %r21, %r24;
	setp.ne.s32 	%p4, %r25, %r10;
	@%p4 bra 	$L__BB2_8;
	cvta.to.global.u64 	%rd6, %rd3;
	mul.lo.s32 	%r26, %r11, %r1;
	add.s32 	%r27, %r26, %r18;
	mul.wide.s32 	%rd7, %r27, 4;
	add.s64 	%rd1, %rd6, %rd7;
	ld.global.u32 	%r28, [%rd1];
	neg.s32 	%r29, %r28;
	st.global.u32 	[%rd1], %r29;
	cvta.to.global.u64 	%rd8, %rd4;
	add.s64 	%rd2, %rd8, %rd7;
	mov.b32 	%r30, 0;
	st.global.u32 	[%rd2], %r30;
	setp.lt.s32 	%p5, %r1, 1;
	selp.b32 	%r31, %r11, %r1, %p5;
	add.s32 	%r32, %r31, -1;
	ld.global.u32 	%r33, [%rd1];
	mul.lo.s32 	%r34, %r33, %r7;
	mad.lo.s32 	%r35, %r32, %r11, %r18;
	mul.wide.u32 	%rd9, %r35, 4;
	add.s64 	%rd10, %rd6, %rd9;
	ld.global.u32 	%r36, [%rd10];
	mul.lo.s32 	%r37, %r34, %r36;
	neg.s32 	%r38, %r37;
	st.global.u32 	[%rd2], %r38;
	setp.eq.s32 	%p6, %r18, 0;
	selp.b32 	%r39, %r8, %r18, %p6;
	ld.global.u32 	%r40, [%rd1];
	mul.lo.s32 	%r41, %r40, %r7;
	cvt.s64.s32 	%rd11, %r26;
	cvt.s64.s32 	%rd12, %r39;
	add.s64 	%rd13, %rd12, %rd11;
	shl.b64 	%rd14, %rd13, 2;
	add.s64 	%rd15, %rd6, %rd14;
	ld.global.u32 	%r42, [%rd15+-4];
	mul.lo.s32 	%r43, %r41, %r42;
	sub.s32 	%r44, %r38, %r43;
	st.global.u32 	[%rd2], %r44;
	add.s32 	%r45, %r1, 1;
	setp.lt.s32 	%p7, %r45, %r8;
	selp.b32 	%r46, %r45, 0, %p7;
	ld.global.u32 	%r47, [%rd1];
	mul.lo.s32 	%r48, %r47, %r7;
	mad.lo.s32 	%r49, %r46, %r11, %r18;
	mul.wide.s32 	%rd16, %r49, 4;
	add.s64 	%rd17, %rd6, %rd16;
	ld.global.u32 	%r50, [%rd17];
	mul.lo.s32 	%r51, %r48, %r50;
	sub.s32 	%r52, %r44, %r51;
	st.global.u32 	[%rd2], %r52;
	add.s32 	%r53, %r18, 1;
	setp.lt.u32 	%p8, %r53, %r11;
	selp.b32 	%r54, %r53, 0, %p8;
	ld.global.u32 	%r55, [%rd1];
	mul.lo.s32 	%r56, %r55, %r7;
	add.s32 	%r57, %r54, %r26;
	mul.wide.s32 	%rd18, %r57, 4;
	add.s64 	%rd19, %rd6, %rd18;
	ld.global.u32 	%r58, [%rd19];
	mul.lo.s32 	%r59, %r56, %r58;
	sub.s32 	%r60, %r52, %r59;
	st.global.u32 	[%rd2], %r60;
	setp.lt.s32 	%p9, %r60, 0;
	@%p9 bra 	$L__BB2_8;
	add.s32 	%r61, %r3, %r1;
	cvta.to.global.u64 	%rd20, %rd5;
	mul.wide.s32 	%rd21, %r61, 48;
	add.s64 	%rd22, %rd20, %rd21;
	ld.global.v2.u32 	{%r62, %r63}, [%rd22];
	shr.u32 	%r64, %r63, 2;
	xor.b32  	%r65, %r64, %r63;
	ld.global.v2.u32 	{%r66, %r67}, [%rd22+8];
	ld.global.v2.u32 	{%r68, %r69}, [%rd22+16];
	st.global.v2.u32 	[%rd22+8], {%r67, %r68};
	shl.b32 	%r70, %r69, 4;
	shl.b32 	%r71, %r65, 1;
	xor.b32  	%r72, %r71, %r70;
	xor.b32  	%r73, %r72, %r65;
	xor.b32  	%r74, %r73, %r69;
	st.global.v2.u32 	[%rd22+16], {%r69, %r74};
	add.s32 	%r75, %r62, 362437;
	st.global.v2.u32 	[%rd22], {%r75, %r66};
	add.s32 	%r76, %r74, %r75;
	cvt.rn.f32.u32 	%f4, %r76;
	fma.rn.f32 	%f1, %f4, 0f2F800000, 0f2F000000;
	ld.global.u32 	%r77, [%rd2];
	cvt.rn.f64.s32 	%fd6, %r77;
	mul.f64 	%fd7, %fd6, 0dC000000000000000;
	cvt.f64.f32 	%fd8, %f3;
	mul.f64 	%fd1, %fd7, %fd8;
	fma.rn.f64 	%fd9, %fd1, 0d3FF71547652B82FE, 0d4338000000000000;
	{
	.reg .b32 %temp; 
	mov.b64 	{%r4, %temp}, %fd9;
	}
	mov.f64 	%fd10, 0dC338000000000000;
	add.rn.f64 	%fd11, %fd9, %fd10;
	fma.rn.f64 	%fd12, %fd11, 0dBFE62E42FEFA39EF, %fd1;
	fma.rn.f64 	%fd13, %fd11, 0dBC7ABC9E3B39803F, %fd12;
	fma.rn.f64 	%fd14, %fd13, 0d3E5ADE1569CE2BDF, 0d3E928AF3FCA213EA;
	fma.rn.f64 	%fd15, %fd14, %fd13, 0d3EC71DEE62401315;
	fma.rn.f64 	%fd16, %fd15, %fd13, 0d3EFA01997C89EB71;
	fma.rn.f64 	%fd17, %fd16, %fd13, 0d3F2A01A014761F65;
	fma.rn.f64 	%fd18, %fd17, %fd13, 0d3F56C16C1852B7AF;
	fma.rn.f64 	%fd19, %fd18, %fd13, 0d3F81111111122322;
	fma.rn.f64 	%fd20, %fd19, %fd13, 0d3FA55555555502A1;
	fma.rn.f64 	%fd21, %fd20, %fd13, 0d3FC5555555555511;
	fma.rn.f64 	%fd22, %fd21, %fd13, 0d3FE000000000000B;
	fma.rn.f64 	%fd23, %fd22, %fd13, 0d3FF0000000000000;
	fma.rn.f64 	%fd24, %fd23, %fd13, 0d3FF0000000000000;
	{
	.reg .b32 %temp; 
	mov.b64 	{%r5, %temp}, %fd24;
	}
	{
	.reg .b32 %temp; 
	mov.b64 	{%temp, %r6}, %fd24;
	}
	shl.b32 	%r78, %r4, 20;
	add.s32 	%r79, %r78, %r6;
	mov.b64 	%fd29, {%r5, %r79};
	{
	.reg .b32 %temp; 
	mov.b64 	{%temp, %r80}, %fd1;
	}
	mov.b32 	%f5, %r80;
	abs.f32 	%f2, %f5;
	setp.lt.f32 	%p10, %f2, 0f4086232B;
	@%p10 bra 	$L__BB2_6;
	setp.lt.f64 	%p11, %fd1, 0d0000000000000000;
	add.f64 	%fd25, %fd1, 0d7FF0000000000000;
	selp.f64 	%fd29, 0d0000000000000000, %fd25, %p11;
	setp.geu.f32 	%p12, %f2, 0f40874800;
	@%p12 bra 	$L__BB2_6;
	shr.u32 	%r81, %r4, 31;
	add.s32 	%r82, %r4, %r81;
	shr.s32 	%r83, %r82, 1;
	shl.b32 	%r84, %r83, 20;
	add.s32 	%r85, %r6, %r84;
	mov.b64 	%fd26, {%r5, %r85};
	sub.s32 	%r86, %r4, %r83;
	shl.b32 	%r87, %r86, 20;
	add.s32 	%r88, %r87, 1072693248;
	mov.b32 	%r89, 0;
	mov.b64 	%fd27, {%r89, %r88};
	mul.f64 	%fd29, %fd27, %fd26;
$L__BB2_6:
	cvt.f64.f32 	%fd28, %f1;
	setp.geu.f64 	%p13, %fd29, %fd28;
	@%p13 bra 	$L__BB2_8;
	ld.global.u32 	%r90, [%rd1];
	neg.s32 	%r91, %r90;
	st.global.u32 	[%rd1], %r91;
$L__BB2_8:
	bar.sync 	0;
	ret;

}


// ===== COMPILED SASS (sm_100) =====

	.target	sm_100

	.elftype	@"ET_EXEC"


//--------------------- .note.nv.tkinfo           --------------------------
	.section	.note.nv.tkinfo,"",@"SHT_NOTE"
	.sectionflags	@"SHF_NOTE_NV_TKINFO"
	.tkinfo
        /*0018*/ 	.word	0x00000002
        /*0030*/ 	.string	""
        /*0030*/ 	.string	"ptxas"
        /*0030*/ 	.string	"Cuda compilation tools, release 13.0, V13.0.88"
        /*0030*/ 	.string	"Build cuda_13.0.r13.0/compiler.36424714_0"
        /*0030*/ 	.string	"-arch sm_100 -m 64 "



//--------------------- .note.nv.cuinfo           --------------------------
	.section	.note.nv.cuinfo,"",@"SHT_NOTE"
	.sectionflags	@"SHF_NOTE_NV_CUINFO"
        /*0018*/ 	.short	0x0002
        /*001a*/ 	.short	0x0064
        /*001c*/ 	.short	0x0082
	.zero		2


//--------------------- .nv.info                  --------------------------
	.section	.nv.info,"",@"SHT_CUDA_INFO"
	.align	4


	//----- nvinfo : EIATTR_REGCOUNT
	.align		4
        /*0000*/ 	.byte	0x04, 0x2f
        /*0002*/ 	.short	(.L_10 - .L_9)
	.align		4
.L_9:
        /*0004*/ 	.word	index@(_Z11g_rand_initiP17curandStateXORWOW)
        /*0008*/ 	.word	0x0000000e


	//----- nvinfo : EIATTR_FRAME_SIZE
	.align		4
.L_10:
        /*000c*/ 	.byte	0x04, 0x11
        /*000e*/ 	.short	(.L_12 - .L_11)
	.align		4
.L_11:
        /*0010*/ 	.word	index@(_Z11g_rand_initiP17curandStateXORWOW)
        /*0014*/ 	.word	0x00000000


	//----- nvinfo : EIATTR_REGCOUNT
	.align		4
.L_12:
        /*0018*/ 	.byte	0x04, 0x2f
        /*001a*/ 	.short	(.L_14 - .L_13)
	.align		4
.L_13:
        /*001c*/ 	.word	index@(_Z8g_S_initPiiP17curandStateXORWOW)
        /*0020*/ 	.word	0x00000012


	//----- nvinfo : EIATTR_FRAME_SIZE
	.align		4
.L_14:
        /*0024*/ 	.byte	0x04, 0x11
        /*0026*/ 	.short	(.L_16 - .L_15)
	.align		4
.L_15:
        /*0028*/ 	.word	index@(_Z8g_S_initPiiP17curandStateXORWOW)
        /*002c*/ 	.word	0x00000000


	//----- nvinfo : EIATTR_REGCOUNT
	.align		4
.L_16:
        /*0030*/ 	.byte	0x04, 0x2f
        /*0032*/ 	.short	(.L_18 - .L_17)
	.align		4
.L_17:
        /*0034*/ 	.word	index@(_Z10g_simulateifPiS_iiP17curandStateXORWOWi)
        /*0038*/ 	.word	0x00000018


	//----- nvinfo : EIATTR_FRAME_SIZE
	.align		4
.L_18:
        /*003c*/ 	.byte	0x04, 0x11
        /*003e*/ 	.short	(.L_20 - .L_19)
	.align		4
.L_19:
        /*0040*/ 	.word	index@(_Z10g_simulateifPiS_iiP17curandStateXORWOWi)
        /*0044*/ 	.word	0x00000000


	//----- nvinfo : EIATTR_MIN_STACK_SIZE
	.align		4
.L_20:
        /*0048*/ 	.byte	0x04, 0x12
        /*004a*/ 	.short	(.L_22 - .L_21)
	.align		4
.L_21:
        /*004c*/ 	.word	index@(_Z10g_simulateifPiS_iiP17curandStateXORWOWi)
        /*0050*/ 	.word	0x00000000


	//----- nvinfo : EIATTR_MIN_STACK_SIZE
	.align		4
.L_22:
        /*0054*/ 	.byte	0x04, 0x12
        /*0056*/ 	.short	(.L_24 - .L_23)
	.align		4
.L_23:
        /*0058*/ 	.word	index@(_Z8g_S_initPiiP17curandStateXORWOW)
        /*005c*/ 	.word	0x00000000


	//----- nvinfo : EIATTR_MIN_STACK_SIZE
	.align		4
.L_24:
        /*0060*/ 	.byte	0x04, 0x12
        /*0062*/ 	.short	(.L_26 - .L_25)
	.align		4
.L_25:
        /*0064*/ 	.word	index@(_Z11g_rand_initiP17curandStateXORWOW)
        /*0068*/ 	.word	0x00000000
.L_26:


//--------------------- .nv.compat                --------------------------
	.section	.nv.compat,"",@"SHT_CUDA_COMPAT_INFO"
	.align	4
        /*0000*/ 	.byte	0x02, 0x09, 0x00, 0x00, 0x02, 0x02, 0x01, 0x00, 0x02, 0x05, 0x05, 0x00, 0x03, 0x07, 0x01, 0x01
        /*0010*/ 	.byte	0x02, 0x03, 0x00, 0x00, 0x02, 0x06, 0x01, 0x00, 0x04, 0x0b, 0x08, 0x00, 0x01, 0x00, 0x00, 0x00
        /*0020*/ 	.byte	0x00, 0x00, 0x00, 0x00


//--------------------- .nv.info._Z10g_simulateifPiS_iiP17curandStateXORWOWi --------------------------
	.section	.nv.info._Z10g_simulateifPiS_iiP17curandStateXORWOWi,"",@"SHT_CUDA_INFO"
	.sectionflags	@""
	.align	4


	//----- nvinfo : EIATTR_CUDA_API_VERSION
	.align		4
        /*0000*/ 	.byte	0x04, 0x37
        /*0002*/ 	.short	(.L_28 - .L_27)
.L_27:
        /*0004*/ 	.word	0x00000082


	//----- nvinfo : EIATTR_KPARAM_INFO
	.align		4
.L_28:
        /*0008*/ 	.byte	0x04, 0x17
        /*000a*/ 	.short	(.L_30 - .L_29)
.L_29:
        /*000c*/ 	.word	0x00000000
        /*0010*/ 	.short	0x0007
        /*0012*/ 	.short	0x0028
        /*0014*/ 	.byte	0x00, 0xf0, 0x11, 0x00


	//----- nvinfo : EIATTR_KPARAM_INFO
	.align		4
.L_30:
        /*0018*/ 	.byte	0x04, 0x17
        /*001a*/ 	.short	(.L_32 - .L_31)
.L_31:
        /*001c*/ 	.word	0x00000000
        /*0020*/ 	.short	0x0006
        /*0022*/ 	.short	0x0020
        /*0024*/ 	.byte	0x00, 0xf5, 0x21, 0x00


	//----- nvinfo : EIATTR_KPARAM_INFO
	.align		4
.L_32:
        /*0028*/ 	.byte	0x04, 0x17
        /*002a*/ 	.short	(.L_34 - .L_33)
.L_33:
        /*002c*/ 	.word	0x00000000
        /*0030*/ 	.short	0x0005
        /*0032*/ 	.short	0x001c
        /*0034*/ 	.byte	0x00, 0xf0, 0x11, 0x00


	//----- nvinfo : EIATTR_KPARAM_INFO
	.align		4
.L_34:
        /*0038*/ 	.byte	0x04, 0x17
        /*003a*/ 	.short	(.L_36 - .L_35)
.L_35:
        /*003c*/ 	.word	0x00000000
        /*0040*/ 	.short	0x0004
        /*0042*/ 	.short	0x0018
        /*0044*/ 	.byte	0x00, 0xf0, 0x11, 0x00


	//----- nvinfo : EIATTR_KPARAM_INFO
	.align		4
.L_36:
        /*0048*/ 	.byte	0x04, 0x17
        /*004a*/ 	.short	(.L_38 - .L_37)
.L_37:
        /*004c*/ 	.word	0x00000000
        /*0050*/ 	.short	0x0003
        /*0052*/ 	.short	0x0010
        /*0054*/ 	.byte	0x00, 0xf5, 0x21, 0x00


	//----- nvinfo : EIATTR_KPARAM_INFO
	.align		4
.L_38:
        /*0058*/ 	.byte	0x04, 0x17
        /*005a*/ 	.short	(.L_40 - .L_39)
.L_39:
        /*005c*/ 	.word	0x00000000
        /*0060*/ 	.short	0x0002
        /*0062*/ 	.short	0x0008
        /*0064*/ 	.byte	0x00, 0xf5, 0x21, 0x00


	//----- nvinfo : EIATTR_KPARAM_INFO
	.align		4
.L_40:
        /*0068*/ 	.byte	0x04, 0x17
        /*006a*/ 	.short	(.L_42 - .L_41)
.L_41:
        /*006c*/ 	.word	0x00000000
        /*0070*/ 	.short	0x0001
        /*0072*/ 	.short	0x0004
        /*0074*/ 	.byte	0x00, 0xf0, 0x11, 0x00


	//----- nvinfo : EIATTR_KPARAM_INFO
	.align		4
.L_42:
        /*0078*/ 	.byte	0x04, 0x17
        /*007a*/ 	.short	(.L_44 - .L_43)
.L_43:
        /*007c*/ 	.word	0x00000000
        /*0080*/ 	.short	0x0000
        /*0082*/ 	.short	0x0000
        /*0084*/ 	.byte	0x00, 0xf0, 0x11, 0x00


	//----- nvinfo : EIATTR_SPARSE_MMA_MASK
	.align		4
.L_44:
        /*0088*/ 	.byte	0x03, 0x50
        /*008a*/ 	.short	0x0000


	//----- nvinfo : EIATTR_MAXREG_COUNT
	.align		4
        /*008c*/ 	.byte	0x03, 0x1b
        /*008e*/ 	.short	0x00ff


	//----- nvinfo : EIATTR_NUM_BARRIERS
	.align		4
        /*0090*/ 	.byte	0x02, 0x4c
        /*0092*/ 	.byte	0x01
	.zero		1


	//----- nvinfo : EIATTR_MERCURY_ISA_VERSION
	.align		4
        /*0094*/ 	.byte	0x03, 0x5f
        /*0096*/ 	.short	0x0101


	//----- nvinfo : EIATTR_VRC_CTA_INIT_COUNT
	.align		4
        /*0098*/ 	.byte	0x02, 0x4a
	.zero		1
	.zero		1


	//----- nvinfo : EIATTR_EXIT_INSTR_OFFSETS
	.align		4
        /*009c*/ 	.byte	0x04, 0x1c
        /*009e*/ 	.short	(.L_46 - .L_45)


	//   ....[0]....
.L_45:
        /*00a0*/ 	.word	0x00000ca0


	//----- nvinfo : EIATTR_CRS_STACK_SIZE
	.align		4
.L_46:
        /*00a4*/ 	.byte	0x04, 0x1e
        /*00a6*/ 	.short	(.L_48 - .L_47)
.L_47:
        /*00a8*/ 	.word	0x00000000


	//----- nvinfo : EIATTR_CBANK_PARAM_SIZE
	.align		4
.L_48:
        /*00ac*/ 	.byte	0x03, 0x19
        /*00ae*/ 	.short	0x002c


	//----- nvinfo : EIATTR_PARAM_CBANK
	.align		4
        /*00b0*/ 	.byte	0x04, 0x0a
        /*00b2*/ 	.short	(.L_50 - .L_49)
	.align		4
.L_49:
        /*00b4*/ 	.word	index@(.nv.constant0._Z10g_simulateifPiS_iiP17curandStateXORWOWi)
        /*00b8*/ 	.short	0x0380
        /*00ba*/ 	.short	0x002c


	//----- nvinfo : EIATTR_SW_WAR
	.align		4
.L_50:
        /*00bc*/ 	.byte	0x04, 0x36
        /*00be*/ 	.short	(.L_52 - .L_51)
.L_51:
        /*00c0*/ 	.word	0x00000008
.L_52:


//--------------------- .nv.info._Z8g_S_initPiiP17curandStateXORWOW --------------------------
	.section	.nv.info._Z8g_S_initPiiP17curandStateXORWOW,"",@"SHT_CUDA_INFO"
	.sectionflags	@""
	.align	4


	//----- nvinfo : EIATTR_CUDA_API_VERSION
	.align		4
        /*0000*/ 	.byte	0x04, 0x37
        /*0002*/ 	.short	(.L_54 - .L_53)
.L_53:
        /*0004*/ 	.word	0x00000082


	//----- nvinfo : EIATTR_KPARAM_INFO
	.align		4
.L_54:
        /*0008*/ 	.byte	0x04, 0x17
        /*000a*/ 	.short	(.L_56 - .L_55)
.L_55:
        /*000c*/ 	.word	0x00000000
        /*0010*/ 	.short	0x0002
        /*0012*/ 	.short	0x0010
        /*0014*/ 	.byte	0x00, 0xf5, 0x21, 0x00


	//----- nvinfo : EIATTR_KPARAM_INFO
	.align		4
.L_56:
        /*0018*/ 	.byte	0x04, 0x17
        /*001a*/ 	.short	(.L_58 - .L_57)
.L_57:
        /*001c*/ 	.word	0x00000000
        /*0020*/ 	.short	0x0001
        /*0022*/ 	.short	0x0008
        /*0024*/ 	.byte	0x00, 0xf0, 0x11, 0x00


	//----- nvinfo : EIATTR_KPARAM_INFO
	.align		4
.L_58:
        /*0028*/ 	.byte	0x04, 0x17
        /*002a*/ 	.short	(.L_60 - .L_59)
.L_59:
        /*002c*/ 	.word	0x00000000
        /*0030*/ 	.short	0x0000
        /*0032*/ 	.short	0x0000
        /*0034*/ 	.byte	0x00, 0xf5, 0x21, 0x00


	//----- nvinfo : EIATTR_SPARSE_MMA_MASK
	.align		4
.L_60:
        /*0038*/ 	.byte	0x03, 0x50
        /*003a*/ 	.short	0x0000


	//----- nvinfo : EIATTR_MAXREG_COUNT
	.align		4
        /*003c*/ 	.byte	0x03, 0x1b
        /*003e*/ 	.short	0x00ff


	//----- nvinfo : EIATTR_MERCURY_ISA_VERSION
	.align		4
        /*0040*/ 	.byte	0x03, 0x5f
        /*0042*/ 	.short	0x0101


	//----- nvinfo : EIATTR_VRC_CTA_INIT_COUNT
	.align		4
        /*0044*/ 	.byte	0x02, 0x4a
	.zero		1
	.zero		1


	//----- nvinfo : EIATTR_EXIT_INSTR_OFFSETS
	.align		4
        /*0048*/ 	.byte	0x04, 0x1c
        /*004a*/ 	.short	(.L_62 - .L_61)


	//   ....[0]....
.L_61:
        /*004c*/ 	.word	0x000000d0


	//   ....[1]....
        /*0050*/ 	.word	0x000002b0


	//   ....[2]....
        /*0054*/ 	.word	0x00000300


	//----- nvinfo : EIATTR_CBANK_PARAM_SIZE
	.align		4
.L_62:
        /*0058*/ 	.byte	0x03, 0x19
        /*005a*/ 	.short	0x0018


	//----- nvinfo : EIATTR_PARAM_CBANK
	.align		4
        /*005c*/ 	.byte	0x04, 0x0a
        /*005e*/ 	.short	(.L_64 - .L_63)
	.align		4
.L_63:
        /*0060*/ 	.word	index@(.nv.constant0._Z8g_S_initPiiP17curandStateXORWOW)
        /*0064*/ 	.short	0x0380
        /*0066*/ 	.short	0x0018


	//----- nvinfo : EIATTR_SW_WAR
	.align		4
.L_64:
        /*0068*/ 	.byte	0x04, 0x36
        /*006a*/ 	.short	(.L_66 - .L_65)
.L_65:
        /*006c*/ 	.word	0x00000008
.L_66:


//--------------------- .nv.info._Z11g_rand_initiP17curandStateXORWOW --------------------------
	.section	.nv.info._Z11g_rand_initiP17curandStateXORWOW,"",@"SHT_CUDA_INFO"
	.sectionflags	@""
	.align	4


	//----- nvinfo : EIATTR_CUDA_API_VERSION
	.align		4
        /*0000*/ 	.byte	0x04, 0x37
        /*0002*/ 	.short	(.L_68 - .L_67)
.L_67:
        /*0004*/ 	.word	0x00000082


	//----- nvinfo : EIATTR_KPARAM_INFO
	.align		4
.L_68:
        /*0008*/ 	.byte	0x04, 0x17
        /*000a*/ 	.short	(.L_70 - .L_69)
.L_69:
        /*000c*/ 	.word	0x00000000
        /*0010*/ 	.short	0x0001
        /*0012*/ 	.short	0x0008
        /*0014*/ 	.byte	0x00, 0xf5, 0x21, 0x00


	//----- nvinfo : EIATTR_KPARAM_INFO
	.align		4
.L_70:
        /*0018*/ 	.byte	0x04, 0x17
        /*001a*/ 	.short	(.L_72 - .L_71)
.L_71:
        /*001c*/ 	.word	0x00000000
        /*0020*/ 	.short	0x0000
        /*0022*/ 	.short	0x0000
        /*0024*/ 	.byte	0x00, 0xf0, 0x11, 0x00


	//----- nvinfo : EIATTR_SPARSE_MMA_MASK
	.align		4
.L_72:
        /*0028*/ 	.byte	0x03, 0x50
        /*002a*/ 	.short	0x0000


	//----- nvinfo : EIATTR_MAXREG_COUNT
	.align		4
        /*002c*/ 	.byte	0x03, 0x1b
        /*002e*/ 	.short	0x00ff


	//----- nvinfo : EIATTR_MERCURY_ISA_VERSION
	.align		4
        /*0030*/ 	.byte	0x03, 0x5f
        /*0032*/ 	.short	0x0101


	//----- nvinfo : EIATTR_VRC_CTA_INIT_COUNT
	.align		4
        /*0034*/ 	.byte	0x02, 0x4a
	.zero		1
	.zero		1


	//----- nvinfo : EIATTR_EXIT_INSTR_OFFSETS
	.align		4
        /*0038*/ 	.byte	0x04, 0x1c
        /*003a*/ 	.short	(.L_74 - .L_73)


	//   ....[0]....
.L_73:
        /*003c*/ 	.word	0x000000d0


	//   ....[1]....
        /*0040*/ 	.word	0x00000220


	//----- nvinfo : EIATTR_CBANK_PARAM_SIZE
	.align		4
.L_74:
        /*0044*/ 	.byte	0x03, 0x19
        /*0046*/ 	.short	0x0010


	//----- nvinfo : EIATTR_PARAM_CBANK
	.align		4
        /*0048*/ 	.byte	0x04, 0x0a
        /*004a*/ 	.short	(.L_76 - .L_75)
	.align		4
.L_75:
        /*004c*/ 	.word	index@(.nv.constant0._Z11g_rand_initiP17curandStateXORWOW)
        /*0050*/ 	.short	0x0380
        /*0052*/ 	.short	0x0010


	//----- nvinfo : EIATTR_SW_WAR
	.align		4
.L_76:
        /*0054*/ 	.byte	0x04, 0x36
        /*0056*/ 	.short	(.L_78 - .L_77)
.L_77:
        /*0058*/ 	.word	0x00000008
.L_78:


//--------------------- .nv.callgraph             --------------------------
	.section	.nv.callgraph,"",@"SHT_CUDA_CALLGRAPH"
	.align	4
	.sectionentsize	8
	.align		4
        /*0000*/ 	.word	0x00000000
	.align		4
        /*0004*/ 	.word	0xffffffff
	.align		4
        /*0008*/ 	.word	0x00000000
	.align		4
        /*000c*/ 	.word	0xfffffffe
	.align		4
        /*0010*/ 	.word	0x00000000
	.align		4
        /*0014*/ 	.word	0xfffffffd
	.align		4
        /*0018*/ 	.word	0x00000000
	.align		4
        /*001c*/ 	.word	0xfffffffc


//--------------------- .nv.constant4             --------------------------
	.section	.nv.constant4,"a",@progbits
	.align	8
	.align		8
.nv.constant4:
        /*0000*/ 	.dword	precalc_xorwow_matrix
	.align		8
        /*0008*/ 	.dword	precalc_xorwow_offset_matrix
	.align		8
        /*0010*/ 	.dword	mrg32k3aM1
	.align		8
        /*0018*/ 	.dword	mrg32k3aM2
	.align		8
        /*0020*/ 	.dword	mrg32k3aM1SubSeq
	.align		8
        /*0028*/ 	.dword	mrg32k3aM2SubSeq
	.align		8
        /*0030*/ 	.dword	mrg32k3aM1Seq
	.align		8
        /*0038*/ 	.dword	mrg32k3aM2Seq


//--------------------- .nv.constant3             --------------------------
	.section	.nv.constant3,"a",@progbits
	.align	8
.nv.constant3:
	.type		__cr_lgamma_table,@object
	.size		__cr_lgamma_table,(.L_8 - __cr_lgamma_table)
__cr_lgamma_table:
        /*0000*/ 	.byte	0x00, 0x00, 0x00, 0x00, 0x00, 0x00, 0x00, 0x00, 0x00, 0x00, 0x00, 0x00, 0x00, 0x00, 0x00, 0x00
        /*0010*/ 	.byte	0xef, 0x39, 0xfa, 0xfe, 0x42, 0x2e, 0xe6, 0x3f, 0x02, 0x20, 0x2a, 0xfa, 0x0b, 0xab, 0xfc, 0x3f
        /*0020*/ 	.byte	0xf9, 0x2c, 0x92, 0x7c, 0xa7, 0x6c, 0x09, 0x40, 0xc9, 0x79, 0x44, 0x3c, 0x64, 0x26, 0x13, 0x40
        /*0030*/ 	.byte	0xca, 0x01, 0xcf, 0x3a, 0x27, 0x51, 0x1a, 0x40, 0x30, 0xcc, 0x2d, 0xf3, 0xe1, 0x0c, 0x21, 0x40
        /*0040*/ 	.byte	0x0d, 0xb7, 0xfc, 0x82, 0x8e, 0x35, 0x25, 0x40
.L_8:


//--------------------- .text._Z10g_simulateifPiS_iiP17curandStateXORWOWi --------------------------
	.section	.text._Z10g_simulateifPiS_iiP17curandStateXORWOWi,"ax",@progbits
	.align	128
        .global         _Z10g_simulateifPiS_iiP17curandStateXORWOWi
        .type           _Z10g_simulateifPiS_iiP17curandStateXORWOWi,@function
        .size           _Z10g_simulateifPiS_iiP17curandStateXORWOWi,(.L_x_7 - _Z10g_simulateifPiS_iiP17curandStateXORWOWi)
        .other          _Z10g_simulateifPiS_iiP17curandStateXORWOWi,@"STO_CUDA_ENTRY STV_DEFAULT"
_Z10g_simulateifPiS_iiP17curandStateXORWOWi:
.text._Z10g_simulateifPiS_iiP17curandStateXORWOWi:
[----:B------:R-:W-:Y:S01]  /*0000*/  LDC R1, c[0x0][0x37c] ;  /* 0x0000df00ff017b82 */ /* 0x000fe20000000800 */
[----:B------:R-:W0:Y:S07]  /*0010*/  S2R R0, SR_TID.Y ;  /* 0x0000000000007919 */ /* 0x000e2e0000002200 */
[----:B------:R-:W1:Y:S01]  /*0020*/  LDC R6, c[0x0][0x360] ;  /* 0x0000d800ff067b82 */ /* 0x000e620000000800 */
[----:B------:R-:W2:Y:S01]  /*0030*/  LDCU.64 UR4, c[0x0][0x398] ;  /* 0x00007300ff0477ac */ /* 0x000ea20008000a00 */
[----:B------:R-:W-:Y:S01]  /*0040*/  BSSY.RECONVERGENT B0, `(.L_x_0) ;  /* 0x00000c4000007945 */ /* 0x000fe20003800200 */
[----:B------:R-:W1:Y:S05]  /*0050*/  S2R R3, SR_TID.X ;  /* 0x0000000000037919 */ /* 0x000e6a0000002100 */
[----:B------:R-:W0:Y:S08]  /*0060*/  S2UR UR7, SR_CTAID.Y ;  /* 0x00000000000779c3 */ /* 0x000e300000002600 */
[----:B------:R-:W0:Y:S01]  /*0070*/  LDC R7, c[0x0][0x364] ;  /* 0x0000d900ff077b82 */ /* 0x000e220000000800 */
[----:B------:R-:W3:Y:S07]  /*0080*/  LDCU UR8, c[0x0][0x370] ;  /* 0x00006e00ff0877ac */ /* 0x000eee0008000800 */
[----:B------:R-:W1:Y:S01]  /*0090*/  S2UR UR6, SR_CTAID.X ;  /* 0x00000000000679c3 */ /* 0x000e620000002500 */
[----:B0-----:R-:W-:-:S05]  /*00a0*/  IMAD R7, R7, UR7, R0 ;  /* 0x0000000707077c24 */ /* 0x001fca000f8e0200 */
[----:B--2---:R-:W-:Y:S01]  /*00b0*/  ISETP.GE.AND P0, PT, R7, UR5, PT ;  /* 0x0000000507007c0c */ /* 0x004fe2000bf06270 */
[C---:B-1----:R-:W-:Y:S02]  /*00c0*/  IMAD R0, R6.reuse, UR6, R3 ;  /* 0x0000000606007c24 */ /* 0x042fe4000f8e0203 */
[----:B---3--:R-:W-:-:S03]  /*00d0*/  IMAD R6, R6, UR8, RZ ;  /* 0x0000000806067c24 */ /* 0x008fc6000f8e02ff */
[----:B------:R-:W-:-:S13]  /*00e0*/  ISETP.GE.OR P0, PT, R0, UR4, P0 ;  /* 0x0000000400007c0c */ /* 0x000fda0008706670 */
[----:B------:R-:W-:Y:S05]  /*00f0*/  @P0 BRA `(.L_x_1) ;  /* 0x0000000800e00947 */ /* 0x000fea0003800000 */
[----:B------:R-:W-:Y:S01]  /*0100*/  IMAD.IADD R2, R0, 0x1, R7 ;  /* 0x0000000100027824 */ /* 0x000fe200078e0207 */
[----:B------:R-:W0:Y:S04]  /*0110*/  LDCU UR6, c[0x0][0x3a8] ;  /* 0x00007500ff0677ac */ /* 0x000e280008000800 */
[----:B------:R-:W-:-:S04]  /*0120*/  LEA.HI R3, R2, R2, RZ, 0x1 ;  /* 0x0000000202037211 */ /* 0x000fc800078f08ff */
[----:B------:R-:W-:-:S05]  /*0130*/  LOP3.LUT R3, R3, 0xfffffffe, RZ, 0xc0, !PT ;  /* 0xfffffffe03037812 */ /* 0x000fca00078ec0ff */
[----:B------:R-:W-:-:S05]  /*0140*/  IMAD.IADD R3, R2, 0x1, -R3 ;  /* 0x0000000102037824 */ /* 0x000fca00078e0a03 */
[----:B0-----:R-:W-:-:S13]  /*0150*/  ISETP.NE.AND P0, PT, R3, UR6, PT ;  /* 0x0000000603007c0c */ /* 0x001fda000bf05270 */
[----:B------:R-:W-:Y:S05]  /*0160*/  @P0 BRA `(.L_x_1) ;  /* 0x0000000800c40947 */ /* 0x000fea0003800000 */
[----:B------:R-:W0:Y:S01]  /*0170*/  LDC.64 R14, c[0x0][0x358] ;  /* 0x0000d600ff0e7b82 */ /* 0x000e220000000a00 */
[----:B------:R-:W-:-:S04]  /*0180*/  IMAD R10, R0, UR5, RZ ;  /* 0x00000005000a7c24 */ /* 0x000fc8000f8e02ff */
[----:B------:R-:W-:-:S03]  /*0190*/  IMAD.IADD R11, R7, 0x1, R10 ;  /* 0x00000001070b7824 */ /* 0x000fc600078e020a */
[----:B------:R-:W1:Y:S08]  /*01a0*/  LDC.64 R8, c[0x0][0x388] ;  /* 0x0000e200ff087b82 */ /* 0x000e700000000a00 */
[----:B------:R-:W2:Y:S01]  /*01b0*/  LDC.64 R4, c[0x0][0x390] ;  /* 0x0000e400ff047b82 */ /* 0x000ea20000000a00 */
[----:B0-----:R-:W-:Y:S02]  /*01c0*/  R2UR UR6, R14 ;  /* 0x000000000e0672ca */ /* 0x001fe400000e0000 */
[----:B------:R-:W-:Y:S01]  /*01d0*/  R2UR UR7, R15 ;  /* 0x000000000f0772ca */ /* 0x000fe200000e0000 */
[----:B-1----:R-:W-:-:S12]  /*01e0*/  IMAD.WIDE R2, R11, 0x4, R8 ;  /* 0x000000040b027825 */ /* 0x002fd800078e0208 */
[----:B------:R-:W3:Y:S01]  /*01f0*/  LDG.E R12, desc[UR6][R2.64] ;  /* 0x00000006020c7981 */ /* 0x000ee2000c1e1900 */
[----:B------:R-:W-:Y:S01]  /*0200*/  ISETP.GE.AND P0, PT, R0, 0x1, PT ;  /* 0x000000010000780c */ /* 0x000fe20003f06270 */
[----:B--2---:R-:W-:Y:S01]  /*0210*/  IMAD.WIDE R4, R11, 0x4, R4 ;  /* 0x000000040b047825 */ /* 0x004fe200078e0204 */
[----:B------:R-:W-:Y:S02]  /*0220*/  R2UR UR8, R14 ;  /* 0x000000000e0872ca */ /* 0x000fe400000e0000 */
[----:B------:R-:W-:Y:S02]  /*0230*/  SEL R13, R0, UR5, P0 ;  /* 0x00000005000d7c07 */ /* 0x000fe40008000000 */
[----:B------:R-:W-:Y:S02]  /*0240*/  R2UR UR9, R15 ;  /* 0x000000000f0972ca */ /* 0x000fe400000e0000 */
[----:B------:R-:W-:Y:S01]  /*0250*/  R2UR UR10, R14 ;  /* 0x000000000e0a72ca */ /* 0x000fe200000e0000 */
[----:B------:R-:W-:Y:S01]  /*0260*/  VIADD R16, R13, 0xffffffff ;  /* 0xffffffff0d107836 */ /* 0x000fe20000000000 */
[----:B------:R-:W-:-:S02]  /*0270*/  R2UR UR11, R15 ;  /* 0x000000000f0b72ca */ /* 0x000fc400000e0000 */
[----:B------:R-:W-:Y:S01]  /*0280*/  R2UR UR12, R14 ;  /* 0x000000000e0c72ca */ /* 0x000fe200000e0000 */
[----:B------:R-:W-:Y:S01]  /*0290*/  IMAD R13, R16, UR5, R7 ;  /* 0x00000005100d7c24 */ /* 0x000fe2000f8e0207 */
[----:B------:R-:W-:Y:S01]  /*02a0*/  R2UR UR13, R15 ;  /* 0x000000000f0d72ca */ /* 0x000fe200000e0000 */
[----:B---3--:R-:W-:Y:S02]  /*02b0*/  IMAD.MOV R17, RZ, RZ, -R12 ;  /* 0x000000ffff117224 */ /* 0x008fe400078e0a0c */
[----:B------:R-:W-:-:S03]  /*02c0*/  IMAD.WIDE.U32 R12, R13, 0x4, R8 ;  /* 0x000000040d0c7825 */ /* 0x000fc600078e0008 */
[----:B------:R0:W-:Y:S01]  /*02d0*/  STG.E desc[UR6][R2.64], R17 ;  /* 0x0000001102007986 */ /* 0x0001e2000c101906 */
[----:B------:R-:W1:Y:S03]  /*02e0*/  LDCU UR6, c[0x0][0x380] ;  /* 0x00007000ff0677ac */ /* 0x000e660008000800 */
[----:B------:R-:W-:Y:S01]  /*02f0*/  STG.E desc[UR8][R4.64], RZ ;  /* 0x000000ff04007986 */ /* 0x000fe2000c101908 */
[----:B------:R-:W2:Y:S03]  /*0300*/  LDCU.64 UR8, c[0x0][0x388] ;  /* 0x00007100ff0877ac */ /* 0x000ea60008000a00 */
[----:B------:R-:W1:Y:S04]  /*0310*/  LDG.E R11, desc[UR10][R2.64] ;  /* 0x0000000a020b7981 */ /* 0x000e68000c1e1900 */
[----:B------:R3:W4:Y:S01]  /*0320*/  LDG.E R12, desc[UR12][R12.64] ;  /* 0x0000000c0c0c7981 */ /* 0x000722000c1e1900 */
[----:B------:R-:W-:-:S04]  /*0330*/  ISETP.NE.AND P0, PT, R7, RZ, PT ;  /* 0x000000ff0700720c */ /* 0x000fc80003f05270 */
[----:B0-----:R-:W-:-:S04]  /*0340*/  SEL R17, R7, UR4, P0 ;  /* 0x0000000407117c07 */ /* 0x001fc80008000000 */
[----:B---3--:R-:W-:Y:S02]  /*0350*/  SHF.R.S32.HI R13, RZ, 0x1f, R17 ;  /* 0x0000001fff0d7819 */ /* 0x008fe40000011411 */
[----:B------:R-:W-:-:S04]  /*0360*/  IADD3 R17, P0, PT, R10, R17, RZ ;  /* 0x000000110a117210 */ /* 0x000fc80007f1e0ff */
[----:B------:R-:W-:Y:S01]  /*0370*/  LEA.HI.X.SX32 R18, R10, R13, 0x1, P0 ;  /* 0x0000000d0a127211 */ /* 0x000fe200000f0eff */
[----:B-1----:R-:W-:-:S04]  /*0380*/  IMAD R11, R11, UR6, RZ ;  /* 0x000000060b0b7c24 */ /* 0x002fc8000f8e02ff */
[----:B----4-:R-:W-:-:S04]  /*0390*/  IMAD R11, R11, R12, RZ ;  /* 0x0000000c0b0b7224 */ /* 0x010fc800078e02ff */
[----:B------:R-:W-:Y:S01]  /*03a0*/  IMAD.MOV R19, RZ, RZ, -R11 ;  /* 0x000000ffff137224 */ /* 0x000fe200078e0a0b */
[----:B--2---:R-:W-:-:S04]  /*03b0*/  LEA R12, P0, R17, UR8, 0x2 ;  /* 0x00000008110c7c11 */ /* 0x004fc8000f8010ff */
[----:B------:R-:W-:Y:S04]  /*03c0*/  STG.E desc[UR10][R4.64], R19 ;  /* 0x0000001304007986 */ /* 0x000fe8000c10190a */
[----:B------:R-:W2:Y:S01]  /*03d0*/  LDG.E R16, desc[UR12][R2.64] ;  /* 0x0000000c02107981 */ /* 0x000ea2000c1e1900 */
[----:B------:R-:W-:-:S05]  /*03e0*/  LEA.HI.X R13, R17, UR9, R18, 0x2, P0 ;  /* 0x00000009110d7c11 */ /* 0x000fca00080f1412 */
[----:B------:R-:W3:Y:S01]  /*03f0*/  LDG.E R12, desc[UR10][R12.64+-0x4] ;  /* 0xfffffc0a0c0c7981 */ /* 0x000ee2000c1e1900 */
[----:B------:R-:W-:Y:S02]  /*0400*/  R2UR UR8, R14 ;  /* 0x000000000e0872ca */ /* 0x000fe400000e0000 */
[----:B------:R-:W-:Y:S01]  /*0410*/  R2UR UR9, R15 ;  /* 0x000000000f0972ca */ /* 0x000fe200000e0000 */
[----:B--2---:R-:W-:Y:S02]  /*0420*/  IMAD.MOV R17, RZ, RZ, -R16 ;  /* 0x000000ffff117224 */ /* 0x004fe400078e0a10 */
[----:B------:R-:W-:Y:S02]  /*0430*/  VIADD R16, R0, 0x1 ;  /* 0x0000000100107836 */ /* 0x000fe40000000000 */
[----:B------:R-:W-:-:S03]  /*0440*/  IMAD R17, R17, UR6, RZ ;  /* 0x0000000611117c24 */ /* 0x000fc6000f8e02ff */
[----:B------:R-:W-:Y:S01]  /*0450*/  ISETP.GE.AND P0, PT, R16, UR4, PT ;  /* 0x0000000410007c0c */ /* 0x000fe2000bf06270 */
[----:B---3--:R-:W-:-:S03]  /*0460*/  IMAD R11, R12, R17, -R11 ;  /* 0x000000110c0b7224 */ /* 0x008fc600078e0a0b */
[----:B------:R-:W-:Y:S02]  /*0470*/  SEL R16, R16, RZ, !P0 ;  /* 0x000000ff10107207 */ /* 0x000fe40004000000 */
[----:B------:R0:W-:Y:S03]  /*0480*/  STG.E desc[UR8][R4.64], R11 ;  /* 0x0000000b04007986 */ /* 0x0001e6000c101908 */
[----:B------:R-:W-:Y:S01]  /*0490*/  IMAD R13, R16, UR5, R7 ;  /* 0x00000005100d7c24 */ /* 0x000fe2000f8e0207 */
[----:B------:R-:W2:Y:S03]  /*04a0*/  LDG.E R17, desc[UR10][R2.64] ;  /* 0x0000000a02117981 */ /* 0x000ea6000c1e1900 */
[----:B------:R-:W-:-:S06]  /*04b0*/  IMAD.WIDE R12, R13, 0x4, R8 ;  /* 0x000000040d0c7825 */ /* 0x000fcc00078e0208 */
[----:B------:R-:W0:Y:S01]  /*04c0*/  LDG.E R12, desc[UR12][R12.64] ;  /* 0x0000000c0c0c7981 */ /* 0x000e22000c1e1900 */
[----:B------:R-:W-:-:S05]  /*04d0*/  VIADD R16, R7, 0x1 ;  /* 0x0000000107107836 */ /* 0x000fca0000000000 */
[----:B------:R-:W-:Y:S01]  /*04e0*/  ISETP.GE.U32.AND P0, PT, R16, UR5, PT ;  /* 0x0000000510007c0c */ /* 0x000fe2000bf06070 */
[----:B--2---:R-:W-:-:S04]  /*04f0*/  IMAD.MOV R17, RZ, RZ, -R17 ;  /* 0x000000ffff117224 */ /* 0x004fc800078e0a11 */
[----:B------:R-:W-:-:S04]  /*0500*/  IMAD R17, R17, UR6, RZ ;  /* 0x0000000611117c24 */ /* 0x000fc8000f8e02ff */
[----:B0-----:R-:W-:Y:S01]  /*0510*/  IMAD R11, R12, R17, R11 ;  /* 0x000000110c0b7224 */ /* 0x001fe200078e020b */
[----:B------:R-:W-:-:S04]  /*0520*/  SEL R17, R16, RZ, !P0 ;  /* 0x000000ff10117207 */ /* 0x000fc80004000000 */
[----:B------:R-:W-:Y:S01]  /*0530*/  IADD3 R17, PT, PT, R10, R17, RZ ;  /* 0x000000110a117210 */ /* 0x000fe20007ffe0ff */
[----:B------:R0:W-:Y:S04]  /*0540*/  STG.E desc[UR8][R4.64], R11 ;  /* 0x0000000b04007986 */ /* 0x0001e8000c101908 */
[----:B------:R-:W2:Y:S01]  /*0550*/  LDG.E R12, desc[UR10][R2.64] ;  /* 0x0000000a020c7981 */ /* 0x000ea2000c1e1900 */
[----:B------:R-:W-:-:S06]  /*0560*/  IMAD.WIDE R8, R17, 0x4, R8 ;  /* 0x0000000411087825 */ /* 0x000fcc00078e0208 */
[----:B------:R-:W3:Y:S01]  /*0570*/  LDG.E R8, desc[UR12][R8.64] ;  /* 0x0000000c08087981 */ /* 0x000ee2000c1e1900 */
[----:B--2---:R-:W-:-:S04]  /*0580*/  IMAD.MOV R13, RZ, RZ, -R12 ;  /* 0x000000ffff0d7224 */ /* 0x004fc800078e0a0c */
[----:B------:R-:W-:-:S04]  /*0590*/  IMAD R13, R13, UR6, RZ ;  /* 0x000000060d0d7c24 */ /* 0x000fc8000f8e02ff */
[----:B---3--:R-:W-:-:S05]  /*05a0*/  IMAD R13, R8, R13, R11 ;  /* 0x0000000d080d7224 */ /* 0x008fca00078e020b */
[----:B------:R-:W-:Y:S01]  /*05b0*/  ISETP.GE.AND P0, PT, R13, RZ, PT ;  /* 0x000000ff0d00720c */ /* 0x000fe20003f06270 */
[----:B------:R0:W-:-:S12]  /*05c0*/  STG.E desc[UR8][R4.64], R13 ;  /* 0x0000000d04007986 */ /* 0x0001d8000c101908 */
[----:B0-----:R-:W-:Y:S05]  /*05d0*/  @!P0 BRA `(.L_x_1) ;  /* 0x0000000400a88947 */ /* 0x001fea0003800000 */
[----:B------:R-:W0:Y:S01]  /*05e0*/  LDC.64 R16, c[0x0][0x3a0] ;  /* 0x0000e800ff107b82 */ /* 0x000e220000000a00 */
[----:B------:R-:W-:Y:S01]  /*05f0*/  IMAD R7, R7, R6, RZ ;  /* 0x0000000607077224 */ /* 0x000fe200078e02ff */
[----:B------:R-:W-:Y:S02]  /*0600*/  R2UR UR6, R14 ;  /* 0x000000000e0672ca */ /* 0x000fe400000e0000 */
[C---:B------:R-:W-:Y:S01]  /*0610*/  R2UR UR7, R15.reuse ;  /* 0x000000000f0772ca */ /* 0x040fe200000e0000 */
[----:B------:R-:W-:Y:S01]  /*0620*/  IMAD.IADD R7, R0, 0x1, R7 ;  /* 0x0000000100077824 */ /* 0x000fe200078e0207 */
[----:B------:R-:W-:Y:S02]  /*0630*/  R2UR UR8, R14 ;  /* 0x000000000e0872ca */ /* 0x000fe400000e0000 */
[----:B------:R-:W-:Y:S01]  /*0640*/  R2UR UR9, R15 ;  /* 0x000000000f0972ca */ /* 0x000fe200000e0000 */
[----:B0-----:R-:W-:-:S08]  /*0650*/  IMAD.WIDE R16, R7, 0x30, R16 ;  /* 0x0000003007107825 */ /* 0x001fd000078e0210 */
[----:B------:R-:W2:Y:S04]  /*0660*/  LDG.E.64 R8, desc[UR6][R16.64] ;  /* 0x0000000610087981 */ /* 0x000ea8000c1e1b00 */
[----:B------:R-:W3:Y:S04]  /*0670*/  LDG.E.64 R10, desc[UR8][R16.64+0x10] ;  /* 0x00001008100a7981 */ /* 0x000ee8000c1e1b00 */
[----:B------:R-:W4:Y:S01]  /*0680*/  LDG.E.64 R12, desc[UR6][R16.64+0x8] ;  /* 0x00000806100c7981 */ /* 0x000f22000c1e1b00 */
[----:B------:R-:W-:Y:S02]  /*0690*/  R2UR UR10, R14 ;  /* 0x000000000e0a72ca */ /* 0x000fe400000e0000 */
[----:B------:R-:W-:-:S02]  /*06a0*/  R2UR UR11, R15 ;  /* 0x000000000f0b72ca */ /* 0x000fc400000e0000 */
[----:B------:R-:W-:Y:S02]  /*06b0*/  R2UR UR12, R14 ;  /* 0x000000000e0c72ca */ /* 0x000fe400000e0000 */
[----:B------:R-:W-:Y:S02]  /*06c0*/  R2UR UR13, R15 ;  /* 0x000000000f0d72ca */ /* 0x000fe400000e0000 */
[----:B--2---:R-:W-:Y:S01]  /*06d0*/  SHF.R.U32.HI R0, RZ, 0x2, R9 ;  /* 0x00000002ff007819 */ /* 0x004fe20000011609 */
[----:B------:R-:W-:-:S03]  /*06e0*/  VIADD R8, R8, 0x587c5 ;  /* 0x000587c508087836 */ /* 0x000fc60000000000 */
[----:B------:R-:W-:Y:S01]  /*06f0*/  LOP3.LUT R0, R0, R9, RZ, 0x3c, !PT ;  /* 0x0000000900007212 */ /* 0x000fe200078e3cff */
[----:B---3--:R-:W-:Y:S02]  /*0700*/  IMAD.SHL.U32 R7, R11, 0x10, RZ ;  /* 0x000000100b077824 */ /* 0x008fe400078e00ff */
[----:B------:R-:W-:Y:S01]  /*0710*/  IMAD.MOV.U32 R21, RZ, RZ, R10 ;  /* 0x000000ffff157224 */ /* 0x000fe200078e000a */
[----:B----4-:R-:W-:Y:S01]  /*0720*/  MOV R20, R13 ;  /* 0x0000000d00147202 */ /* 0x010fe20000000f00 */
[C---:B------:R-:W-:Y:S02]  /*0730*/  IMAD.SHL.U32 R6, R0.reuse, 0x2, RZ ;  /* 0x0000000200067824 */ /* 0x040fe400078e00ff */
[----:B------:R-:W-:Y:S02]  /*0740*/  IMAD.MOV.U32 R9, RZ, RZ, R12 ;  /* 0x000000ffff097224 */ /* 0x000fe400078e000c */
[----:B------:R-:W-:Y:S01]  /*0750*/  STG.E.64 desc[UR6][R16.64+0x8], R20 ;  /* 0x0000081410007986 */ /* 0x000fe2000c101b06 */
[----:B------:R-:W-:Y:S01]  /*0760*/  LOP3.LUT R6, R0, R6, R7, 0x96, !PT ;  /* 0x0000000600067212 */ /* 0x000fe200078e9607 */
[----:B------:R-:W0:Y:S02]  /*0770*/  LDCU UR6, c[0x0][0x384] ;  /* 0x00007080ff0677ac */ /* 0x000e240008000800 */
[----:B------:R-:W-:Y:S01]  /*0780*/  STG.E.64 desc[UR10][R16.64], R8 ;  /* 0x0000000810007986 */ /* 0x000fe2000c101b0a */
[----:B------:R-:W-:Y:S01]  /*0790*/  LOP3.LUT R7, R6, R11, RZ, 0x3c, !PT ;  /* 0x0000000b06077212 */ /* 0x000fe200078e3cff */
[----:B------:R-:W-:-:S05]  /*07a0*/  IMAD.MOV.U32 R6, RZ, RZ, R11 ;  /* 0x000000ffff067224 */ /* 0x000fca00078e000b */
[----:B------:R1:W-:Y:S04]  /*07b0*/  STG.E.64 desc[UR8][R16.64+0x10], R6 ;  /* 0x0000100610007986 */ /* 0x0003e8000c101b08 */
[----:B------:R-:W2:Y:S01]  /*07c0*/  LDG.E R0, desc[UR12][R4.64] ;  /* 0x0000000c04007981 */ /* 0x000ea2000c1e1900 */
[----:B------:R-:W-:Y:S01]  /*07d0*/  UMOV UR7, 0x3fe62e42 ;  /* 0x3fe62e4200077882 */ /* 0x000fe20000000000 */
[----:B------:R-:W-:Y:S01]  /*07e0*/  BSSY.RECONVERGENT B1, `(.L_x_2) ;  /* 0x0000042000017945 */ /* 0x000fe20003800200 */
[----:B0-----:R-:W-:Y:S01]  /*07f0*/  F2F.F64.F32 R12, UR6 ;  /* 0x00000006000c7d10 */ /* 0x001fe20008201800 */
[----:B------:R-:W-:Y:S01]  /*0800*/  UMOV UR6, 0xfefa39ef ;  /* 0xfefa39ef00067882 */ /* 0x000fe20000000000 */
[----:B-1----:R-:W-:-:S05]  /*0810*/  IMAD.IADD R7, R7, 0x1, R8 ;  /* 0x0000000107077824 */ /* 0x002fca00078e0208 */
[----:B------:R-:W-:Y:S01]  /*0820*/  I2FP.F32.U32 R7, R7 ;  /* 0x0000000700077245 */ /* 0x000fe20000201000 */
[----:B--2---:R0:W1:Y:S02]  /*0830*/  I2F.F64 R10, R0 ;  /* 0x00000000000a7312 */ /* 0x0040640000201c00 */
[----:B0-----:R-:W-:-:S04]  /*0840*/  IMAD.MOV.U32 R0, RZ, RZ, 0x2f800000 ;  /* 0x2f800000ff007424 */ /* 0x001fc800078e00ff */
[----:B------:R-:W-:Y:S01]  /*0850*/  FFMA R7, R7, R0, 1.1641532182693481445e-10 ;  /* 0x2f00000007077423 */ /* 0x000fe20000000000 */
[----:B-1----:R-:W-:-:S03]  /*0860*/  DMUL R10, R10, -2 ;  /* 0xc00000000a0a7828 */ /* 0x002fc60000000000 */
[----:B------:R0:W1:Y:S05]  /*0870*/  F2F.F64.F32 R8, R7 ;  /* 0x0000000700087310 */ /* 0x00006a0000201800 */
[----:B------:R-:W-:Y:S01]  /*0880*/  DMUL R10, R10, R12 ;  /* 0x0000000c0a0a7228 */ /* 0x000fe20000000000 */
[----:B------:R-:W-:Y:S02]  /*0890*/  IMAD.MOV.U32 R12, RZ, RZ, 0x652b82fe ;  /* 0x652b82feff0c7424 */ /* 0x000fe400078e00ff */
[----:B------:R-:W-:-:S06]  /*08a0*/  IMAD.MOV.U32 R13, RZ, RZ, 0x3ff71547 ;  /* 0x3ff71547ff0d7424 */ /* 0x000fcc00078e00ff */
[----:B------:R-:W-:Y:S01]  /*08b0*/  DFMA R12, R10, R12, 6.75539944105574400000e+15 ;  /* 0x433800000a0c742b */ /* 0x000fe2000000000c */
[----:B------:R-:W-:-:S07]  /*08c0*/  FSETP.GEU.AND P0, PT, |R11|, 4.1917929649353027344, PT ;  /* 0x4086232b0b00780b */ /* 0x000fce0003f0e200 */
[----:B------:R-:W-:-:S08]  /*08d0*/  DADD R18, R12, -6.75539944105574400000e+15 ;  /* 0xc33800000c127429 */ /* 0x000fd00000000000 */
[----:B------:R-:W-:Y:S01]  /*08e0*/  DFMA R16, R18, -UR6, R10 ;  /* 0x8000000612107c2b */ /* 0x000fe2000800000a */
[----:B------:R-:W-:Y:S01]  /*08f0*/  UMOV UR6, 0x3b39803f ;  /* 0x3b39803f00067882 */ /* 0x000fe20000000000 */
[----:B------:R-:W-:-:S06]  /*0900*/  UMOV UR7, 0x3c7abc9e ;  /* 0x3c7abc9e00077882 */ /* 0x000fcc0000000000 */
[----:B------:R-:W-:Y:S01]  /*0910*/  DFMA R4, R18, -UR6, R16 ;  /* 0x8000000612047c2b */ /* 0x000fe20008000010 */
[----:B------:R-:W-:Y:S01]  /*0920*/  UMOV UR6, 0x69ce2bdf ;  /* 0x69ce2bdf00067882 */ /* 0x000fe20000000000 */
[----:B------:R-:W-:Y:S01]  /*0930*/  IMAD.MOV.U32 R16, RZ, RZ, -0x35dec16 ;  /* 0xfca213eaff107424 */ /* 0x000fe200078e00ff */
[----:B------:R-:W-:Y:S01]  /*0940*/  UMOV UR7, 0x3e5ade15 ;  /* 0x3e5ade1500077882 */ /* 0x000fe20000000000 */
[----:B------:R-:W-:-:S06]  /*0950*/  IMAD.MOV.U32 R17, RZ, RZ, 0x3e928af3 ;  /* 0x3e928af3ff117424 */ /* 0x000fcc00078e00ff */
[----:B------:R-:W-:Y:S01]  /*0960*/  DFMA R16, R4, UR6, R16 ;  /* 0x0000000604107c2b */ /* 0x000fe20008000010 */
[----:B------:R-:W-:Y:S01]  /*0970*/  UMOV UR6, 0x62401315 ;  /* 0x6240131500067882 */ /* 0x000fe20000000000 */
[----:B------:R-:W-:-:S06]  /*0980*/  UMOV UR7, 0x3ec71dee ;  /* 0x3ec71dee00077882 */ /* 0x000fcc0000000000 */
[----:B------:R-:W-:Y:S01]  /*0990*/  DFMA R16, R4, R16, UR6 ;  /* 0x0000000604107e2b */ /* 0x000fe20008000010 */
        /* <DEDUP_REMOVED lines=20> */
[----:B------:R-:W-:-:S08]  /*0ae0*/  DFMA R16, R4, R16, UR6 ;  /* 0x0000000604107e2b */ /* 0x000fd00008000010 */
[----:B------:R-:W-:-:S08]  /*0af0*/  DFMA R16, R4, R16, 1 ;  /* 0x3ff000000410742b */ /* 0x000fd00000000010 */
[----:B------:R-:W-:-:S10]  /*0b00*/  DFMA R16, R4, R16, 1 ;  /* 0x3ff000000410742b */ /* 0x000fd40000000010 */
[----:B------:R-:W-:Y:S01]  /*0b10*/  LEA R5, R12, R17, 0x14 ;  /* 0x000000110c057211 */ /* 0x000fe200078ea0ff */
[----:B------:R-:W-:Y:S01]  /*0b20*/  IMAD.MOV.U32 R4, RZ, RZ, R16 ;  /* 0x000000ffff047224 */ /* 0x000fe200078e0010 */
[----:B01----:R-:W-:Y:S06]  /*0b30*/  @!P0 BRA `(.L_x_3) ;  /* 0x0000000000308947 */ /* 0x003fec0003800000 */
[----:B------:R-:W-:Y:S01]  /*0b40*/  FSETP.GEU.AND P1, PT, |R11|, 4.2275390625, PT ;  /* 0x408748000b00780b */ /* 0x000fe20003f2e200 */
[C---:B------:R-:W-:Y:S02]  /*0b50*/  DADD R4, R10.reuse, +INF ;  /* 0x7ff000000a047429 */ /* 0x040fe40000000000 */
[----:B------:R-:W-:-:S08]  /*0b60*/  DSETP.GEU.AND P0, PT, R10, RZ, PT ;  /* 0x000000ff0a00722a */ /* 0x000fd00003f0e000 */
[----:B------:R-:W-:Y:S02]  /*0b70*/  FSEL R4, R4, RZ, P0 ;  /* 0x000000ff04047208 */ /* 0x000fe40000000000 */
[----:B------:R-:W-:Y:S02]  /*0b80*/  @!P1 LEA.HI R0, R12, R12, RZ, 0x1 ;  /* 0x0000000c0c009211 */ /* 0x000fe400078f08ff */
[----:B------:R-:W-:Y:S02]  /*0b90*/  FSEL R5, R5, RZ, P0 ;  /* 0x000000ff05057208 */ /* 0x000fe40000000000 */
[----:B------:R-:W-:-:S05]  /*0ba0*/  @!P1 SHF.R.S32.HI R7, RZ, 0x1, R0 ;  /* 0x00000001ff079819 */ /* 0x000fca0000011400 */
[----:B------:R-:W-:Y:S02]  /*0bb0*/  @!P1 IMAD.IADD R6, R12, 0x1, -R7 ;  /* 0x000000010c069824 */ /* 0x000fe400078e0a07 */
[----:B------:R-:W-:-:S03]  /*0bc0*/  @!P1 IMAD R17, R7, 0x100000, R17 ;  /* 0x0010000007119824 */ /* 0x000fc600078e0211 */
[----:B------:R-:W-:Y:S01]  /*0bd0*/  @!P1 LEA R7, R6, 0x3ff00000, 0x14 ;  /* 0x3ff0000006079811 */ /* 0x000fe200078ea0ff */
[----:B------:R-:W-:-:S06]  /*0be0*/  @!P1 IMAD.MOV.U32 R6, RZ, RZ, RZ ;  /* 0x000000ffff069224 */ /* 0x000fcc00078e00ff */
[----:B------:R-:W-:-:S11]  /*0bf0*/  @!P1 DMUL R4, R16, R6 ;  /* 0x0000000610049228 */ /* 0x000fd60000000000 */
.L_x_3:
[----:B------:R-:W-:Y:S05]  /*0c00*/  BSYNC.RECONVERGENT B1 ;  /* 0x0000000000017941 */ /* 0x000fea0003800200 */
.L_x_2:
[----:B------:R-:W-:-:S14]  /*0c10*/  DSETP.GEU.AND P0, PT, R4, R8, PT ;  /* 0x000000080400722a */ /* 0x000fdc0003f0e000 */
[----:B------:R-:W-:Y:S05]  /*0c20*/  @P0 BRA `(.L_x_1) ;  /* 0x0000000000140947 */ /* 0x000fea0003800000 */
[----:B------:R-:W-:Y:S02]  /*0c30*/  R2UR UR6, R14 ;  /* 0x000000000e0672ca */ /* 0x000fe400000e0000 */
[----:B------:R-:W-:-:S13]  /*0c40*/  R2UR UR7, R15 ;  /* 0x000000000f0772ca */ /* 0x000fda00000e0000 */
[----:B------:R-:W2:Y:S02]  /*0c50*/  LDG.E R0, desc[UR6][R2.64] ;  /* 0x0000000602007981 */ /* 0x000ea4000c1e1900 */
[----:B--2---:R-:W-:-:S05]  /*0c60*/  IMAD.MOV R5, RZ, RZ, -R0 ;  /* 0x000000ffff057224 */ /* 0x004fca00078e0a00 */
[----:B------:R0:W-:Y:S02]  /*0c70*/  STG.E desc[UR6][R2.64], R5 ;  /* 0x0000000502007986 */ /* 0x0001e4000c101906 */
.L_x_1:
[----:B------:R-:W-:Y:S05]  /*0c80*/  BSYNC.RECONVERGENT B0 ;  /* 0x0000000000007941 */ /* 0x000fea0003800200 */
.L_x_0:
[----:B------:R-:W-:Y:S06]  /*0c90*/  BAR.SYNC.DEFER_BLOCKING 0x0 ;  /* 0x0000000000007b1d */ /* 0x000fec0000010000 */
[----:B------:R-:W-:Y:S05]  /*0ca0*/  EXIT ;  /* 0x000000000000794d */ /* 0x000fea0003800000 */
.L_x_4:
[----:B------:R-:W-:-:S00]  /*0cb0*/  BRA `(.L_x_4) ;  /* 0xfffffffc00fc7947 */ /* 0x000fc0000383ffff */
[----:B------:R-:W-:-:S00]  /*0cc0*/  NOP ;  /* 0x0000000000007918 */ /* 0x000fc00000000000 */
        /* <DEDUP_REMOVED lines=11> */
.L_x_7:


//--------------------- .text._Z8g_S_initPiiP17curandStateXORWOW --------------------------
	.section	.text._Z8g_S_initPiiP17curandStateXORWOW,"ax",@progbits
	.align	128
        .global         _Z8g_S_initPiiP17curandStateXORWOW
        .type           _Z8g_S_initPiiP17curandStateXORWOW,@function
        .size           _Z8g_S_initPiiP17curandStateXORWOW,(.L_x_8 - _Z8g_S_initPiiP17curandStateXORWOW)
        .other          _Z8g_S_initPiiP17curandStateXORWOW,@"STO_CUDA_ENTRY STV_DEFAULT"
_Z8g_S_initPiiP17curandStateXORWOW:
.text._Z8g_S_initPiiP17curandStateXORWOW:
[----:B------:R-:W-:Y:S01]  /*0000*/  LDC R1, c[0x0][0x37c] ;  /* 0x0000df00ff017b82 */ /* 0x000fe20000000800 */
[----:B------:R-:W0:Y:S01]  /*0010*/  S2R R5, SR_TID.Y ;  /* 0x0000000000057919 */ /* 0x000e220000002200 */
[----:B------:R-:W1:Y:S06]  /*0020*/  LDCU UR5, c[0x0][0x360] ;  /* 0x00006c00ff0577ac */ /* 0x000e6c0008000800 */
[----:B------:R-:W0:Y:S01]  /*0030*/  S2UR UR6, SR_CTAID.Y ;  /* 0x00000000000679c3 */ /* 0x000e220000002600 */
[----:B------:R-:W1:Y:S01]  /*0040*/  S2R R3, SR_TID.X ;  /* 0x0000000000037919 */ /* 0x000e620000002100 */
[----:B------:R-:W2:Y:S06]  /*0050*/  LDCU UR7, c[0x0][0x388] ;  /* 0x00007100ff0777ac */ /* 0x000eac0008000800 */
[----:B------:R-:W0:Y:S08]  /*0060*/  LDC R0, c[0x0][0x364] ;  /* 0x0000d900ff007b82 */ /* 0x000e300000000800 */
[----:B------:R-:W3:Y:S08]  /*0070*/  S2UR UR4, SR_CTAID.X ;  /* 0x00000000000479c3 */ /* 0x000ef00000002500 */
[----:B------:R-:W3:Y:S01]  /*0080*/  LDC R7, c[0x0][0x370] ;  /* 0x0000dc00ff077b82 */ /* 0x000ee20000000800 */
[----:B0-----:R-:W-:-:S04]  /*0090*/  IMAD R0, R0, UR6, R5 ;  /* 0x0000000600007c24 */ /* 0x001fc8000f8e0205 */
[----:B---3--:R-:W-:-:S04]  /*00a0*/  IMAD R0, R0, R7, UR4 ;  /* 0x0000000400007e24 */ /* 0x008fc8000f8e0207 */
[----:B-1----:R-:W-:-:S05]  /*00b0*/  IMAD R0, R0, UR5, R3 ;  /* 0x0000000500007c24 */ /* 0x002fca000f8e0203 */
[----:B--2---:R-:W-:-:S13]  /*00c0*/  ISETP.GE.AND P0, PT, R0, UR7, PT ;  /* 0x0000000700007c0c */ /* 0x004fda000bf06270 */
[----:B------:R-:W-:Y:S05]  /*00d0*/  @P0 EXIT ;  /* 0x000000000000094d */ /* 0x000fea0003800000 */
[----:B------:R-:W0:Y:S01]  /*00e0*/  LDC.64 R2, c[0x0][0x390] ;  /* 0x0000e400ff027b82 */ /* 0x000e220000000a00 */
[----:B------:R-:W1:Y:S01]  /*00f0*/  LDCU.64 UR4, c[0x0][0x358] ;  /* 0x00006b00ff0477ac */ /* 0x000e620008000a00 */
[----:B0-----:R-:W-:-:S05]  /*0100*/  IMAD.WIDE R2, R0, 0x30, R2 ;  /* 0x0000003000027825 */ /* 0x001fca00078e0202 */
[----:B-1----:R-:W2:Y:S04]  /*0110*/  LDG.E.64 R8, desc[UR4][R2.64] ;  /* 0x0000000402087981 */ /* 0x002ea8000c1e1b00 */
[----:B------:R-:W3:Y:S04]  /*0120*/  LDG.E.64 R6, desc[UR4][R2.64+0x10] ;  /* 0x0000100402067981 */ /* 0x000ee8000c1e1b00 */
[----:B------:R-:W4:Y:S01]  /*0130*/  LDG.E.64 R4, desc[UR4][R2.64+0x8] ;  /* 0x0000080402047981 */ /* 0x000f22000c1e1b00 */
[----:B--2---:R-:W-:Y:S01]  /*0140*/  SHF.R.U32.HI R10, RZ, 0x2, R9 ;  /* 0x00000002ff0a7819 */ /* 0x004fe20000011609 */
[----:B------:R-:W-:-:S03]  /*0150*/  VIADD R8, R8, 0x587c5 ;  /* 0x000587c508087836 */ /* 0x000fc60000000000 */
[----:B------:R-:W-:Y:S01]  /*0160*/  LOP3.LUT R10, R10, R9, RZ, 0x3c, !PT ;  /* 0x000000090a0a7212 */ /* 0x000fe200078e3cff */
[----:B---3--:R-:W-:Y:S01]  /*0170*/  IMAD.MOV.U32 R14, RZ, RZ, R7 ;  /* 0x000000ffff0e7224 */ /* 0x008fe200078e0007 */
[----:B------:R-:W-:Y:S02]  /*0180*/  SHF.L.U32 R9, R7, 0x4, RZ ;  /* 0x0000000407097819 */ /* 0x000fe400000006ff */
[C---:B------:R-:W-:Y:S02]  /*0190*/  SHF.L.U32 R11, R10.reuse, 0x1, RZ ;  /* 0x000000010a0b7819 */ /* 0x040fe400000006ff */
[----:B------:R-:W-:Y:S02]  /*01a0*/  MOV R13, R6 ;  /* 0x00000006000d7202 */ /* 0x000fe40000000f00 */
[----:B------:R-:W-:Y:S02]  /*01b0*/  LOP3.LUT R10, R10, R11, R9, 0x96, !PT ;  /* 0x0000000b0a0a7212 */ /* 0x000fe400078e9609 */
[----:B----4-:R-:W-:-:S02]  /*01c0*/  MOV R12, R5 ;  /* 0x00000005000c7202 */ /* 0x010fc40000000f00 */
[----:B------:R-:W-:Y:S01]  /*01d0*/  LOP3.LUT R15, R10, R7, RZ, 0x3c, !PT ;  /* 0x000000070a0f7212 */ /* 0x000fe200078e3cff */
[----:B------:R-:W-:Y:S02]  /*01e0*/  IMAD.MOV.U32 R10, RZ, RZ, 0x2f800000 ;  /* 0x2f800000ff0a7424 */ /* 0x000fe400078e00ff */
[----:B------:R0:W-:Y:S01]  /*01f0*/  STG.E.64 desc[UR4][R2.64+0x8], R12 ;  /* 0x0000080c02007986 */ /* 0x0001e2000c101b04 */
[----:B------:R-:W-:-:S03]  /*0200*/  IADD3 R9, PT, PT, R15, R8, RZ ;  /* 0x000000080f097210 */ /* 0x000fc60007ffe0ff */
[----:B------:R0:W-:Y:S01]  /*0210*/  STG.E.64 desc[UR4][R2.64+0x10], R14 ;  /* 0x0000100e02007986 */ /* 0x0001e2000c101b04 */
[----:B------:R-:W-:-:S05]  /*0220*/  I2FP.F32.U32 R9, R9 ;  /* 0x0000000900097245 */ /* 0x000fca0000201000 */
[----:B------:R-:W-:-:S05]  /*0230*/  FFMA R9, R9, R10, 1.1641532182693481445e-10 ;  /* 0x2f00000009097423 */ /* 0x000fca000000000a */
[----:B------:R-:W-:Y:S01]  /*0240*/  FSETP.GTU.AND P0, PT, R9, 0.5, PT ;  /* 0x3f0000000900780b */ /* 0x000fe20003f0c000 */
[----:B------:R-:W-:-:S05]  /*0250*/  IMAD.MOV.U32 R9, RZ, RZ, R4 ;  /* 0x000000ffff097224 */ /* 0x000fca00078e0004 */
[----:B------:R0:W-:Y:S07]  /*0260*/  STG.E.64 desc[UR4][R2.64], R8 ;  /* 0x0000000802007986 */ /* 0x0001ee000c101b04 */
[----:B------:R-:W1:Y:S01]  /*0270*/  @!P0 LDC.64 R10, c[0x0][0x380] ;  /* 0x0000e000ff0a8b82 */ /* 0x000e620000000a00 */
[----:B------:R-:W-:Y:S01]  /*0280*/  @!P0 MOV R7, 0xffffffff ;  /* 0xffffffff00078802 */ /* 0x000fe20000000f00 */
[----:B-1----:R-:W-:-:S05]  /*0290*/  @!P0 IMAD.WIDE R4, R0, 0x4, R10 ;  /* 0x0000000400048825 */ /* 0x002fca00078e020a */
[----:B------:R0:W-:Y:S01]  /*02a0*/  @!P0 STG.E desc[UR4][R4.64], R7 ;  /* 0x0000000704008986 */ /* 0x0001e2000c101904 */
[----:B------:R-:W-:Y:S05]  /*02b0*/  @!P0 EXIT ;  /* 0x000000000000894d */ /* 0x000fea0003800000 */
[----:B0-----:R-:W0:Y:S01]  /*02c0*/  LDC.64 R2, c[0x0][0x380] ;  /* 0x0000e000ff027b82 */ /* 0x001e220000000a00 */
[----:B------:R-:W-:Y:S02]  /*02d0*/  IMAD.MOV.U32 R5, RZ, RZ, 0x1 ;  /* 0x00000001ff057424 */ /* 0x000fe400078e00ff */
[----:B0-----:R-:W-:-:S05]  /*02e0*/  IMAD.WIDE R2, R0, 0x4, R2 ;  /* 0x0000000400027825 */ /* 0x001fca00078e0202 */
[----:B------:R-:W-:Y:S01]  /*02f0*/  STG.E desc[UR4][R2.64], R5 ;  /* 0x0000000502007986 */ /* 0x000fe2000c101904 */
[----:B------:R-:W-:Y:S05]  /*0300*/  EXIT ;  /* 0x000000000000794d */ /* 0x000fea0003800000 */
.L_x_5:
        /* <DEDUP_REMOVED lines=15> */
.L_x_8:


//--------------------- .text._Z11g_rand_initiP17curandStateXORWOW --------------------------
	.section	.text._Z11g_rand_initiP17curandStateXORWOW,"ax",@progbits
	.align	128
        .global         _Z11g_rand_initiP17curandStateXORWOW
        .type           _Z11g_rand_initiP17curandStateXORWOW,@function
        .size           _Z11g_rand_initiP17curandStateXORWOW,(.L_x_9 - _Z11g_rand_initiP17curandStateXORWOW)
        .other          _Z11g_rand_initiP17curandStateXORWOW,@"STO_CUDA_ENTRY STV_DEFAULT"
_Z11g_rand_initiP17curandStateXORWOW:
.text._Z11g_rand_initiP17curandStateXORWOW:
        /* <DEDUP_REMOVED lines=16> */
[C---:B------:R-:W-:Y:S01]  /*0100*/  LOP3.LUT R0, R5.reuse, 0xaad26b49, RZ, 0x3c, !PT ;  /* 0xaad26b4905007812 */ /* 0x040fe200078e3cff */
[----:B------:R-:W-:Y:S01]  /*0110*/  IMAD.MOV.U32 R7, RZ, RZ, -0x266e14b1 ;  /* 0xd991eb4fff077424 */ /* 0x000fe200078e00ff */
[----:B------:R-:W-:-:S03]  /*0120*/  ISETP.GT.AND P0, PT, R5, -0x1, PT ;  /* 0xffffffff0500780c */ /* 0x000fc60003f04270 */
[----:B------:R-:W-:Y:S01]  /*0130*/  IMAD R0, R0, 0x4182bed5, RZ ;  /* 0x4182bed500007824 */ /* 0x000fe200078e02ff */
[----:B------:R-:W-:-:S03]  /*0140*/  SEL R7, R7, 0x8bf16996, P0 ;  /* 0x8bf1699607077807 */ /* 0x000fc60000000000 */
[C---:B------:R-:W-:Y:S01]  /*0150*/  VIADD R11, R0.reuse, 0x583f19 ;  /* 0x00583f19000b7836 */ /* 0x040fe20000000000 */
[C---:B------:R-:W-:Y:S02]  /*0160*/  IADD3 R4, PT, PT, R7.reuse, 0x64f0c9, R0 ;  /* 0x0064f0c907047810 */ /* 0x040fe40007ffe000 */
[----:B------:R-:W-:Y:S02]  /*0170*/  LOP3.LUT R8, R0, 0x159a55e5, RZ, 0x3c, !PT ;  /* 0x159a55e500087812 */ /* 0x000fe400078e3cff */
[C---:B------:R-:W-:Y:S02]  /*0180*/  IADD3 R9, PT, PT, R7.reuse, 0x1f123bb5, RZ ;  /* 0x1f123bb507097810 */ /* 0x040fe40007ffe0ff */
[----:B------:R-:W-:Y:S01]  /*0190*/  LOP3.LUT R10, R7, 0x5491333, RZ, 0x3c, !PT ;  /* 0x05491333070a7812 */ /* 0x000fe200078e3cff */
[----:B0-----:R-:W-:-:S04]  /*01a0*/  IMAD.WIDE R2, R5, 0x30, R2 ;  /* 0x0000003005027825 */ /* 0x001fc800078e0202 */
[----:B------:R-:W-:Y:S01]  /*01b0*/  VIADD R5, R0, 0x75bcd15 ;  /* 0x075bcd1500057836 */ /* 0x000fe20000000000 */
[----:B-1----:R-:W-:Y:S04]  /*01c0*/  STG.E.64 desc[UR4][R2.64+0x8], R8 ;  /* 0x0000080802007986 */ /* 0x002fe8000c101b04 */
[----:B------:R-:W-:Y:S04]  /*01d0*/  STG.E.64 desc[UR4][R2.64], R4 ;  /* 0x0000000402007986 */ /* 0x000fe8000c101b04 */
[----:B------:R-:W-:Y:S04]  /*01e0*/  STG.E.64 desc[UR4][R2.64+0x18], RZ ;  /* 0x000018ff02007986 */ /* 0x000fe8000c101b04 */
[----:B------:R-:W-:Y:S04]  /*01f0*/  STG.E desc[UR4][R2.64+0x20], RZ ;  /* 0x000020ff02007986 */ /* 0x000fe8000c101904 */
[----:B------:R-:W-:Y:S04]  /*0200*/  STG.E.64 desc[UR4][R2.64+0x28], RZ ;  /* 0x000028ff02007986 */ /* 0x000fe8000c101b04 */
[----:B------:R-:W-:Y:S01]  /*0210*/  STG.E.64 desc[UR4][R2.64+0x10], R10 ;  /* 0x0000100a02007986 */ /* 0x000fe2000c101b04 */
[----:B------:R-:W-:Y:S05]  /*0220*/  EXIT ;  /* 0x000000000000794d */ /* 0x000fea0003800000 */
.L_x_6:
        /* <DEDUP_REMOVED lines=13> */
.L_x_9:


//--------------------- .nv.global.init           --------------------------
	.section	.nv.global.init,"aw",@progbits
	.align	4
.nv.global.init:
	.type		mrg32k3aM1SubSeq,@object
	.size		mrg32k3aM1SubSeq,(mrg32k3aM2SubSeq - mrg32k3aM1SubSeq)
mrg32k3aM1SubSeq:
        /*0000*/ 	.byte	0x0b, 0xcc, 0xee, 0x04, 0x73, 0x29, 0x8b, 0x6f, 0xf6, 0x53, 0x03, 0xf6, 0x23, 0xf6, 0xea, 0xda
        /* <DEDUP_REMOVED lines=125> */
	.type		mrg32k3aM2SubSeq,@object
	.size		mrg32k3aM2SubSeq,(mrg32k3aM1 - mrg32k3aM2SubSeq)
mrg32k3aM2SubSeq:
        /* <DEDUP_REMOVED lines=126> */
	.type		mrg32k3aM1,@object
	.size		mrg32k3aM1,(mrg32k3aM1Seq - mrg32k3aM1)
mrg32k3aM1:
        /* <DEDUP_REMOVED lines=144> */
	.type		mrg32k3aM1Seq,@object
	.size		mrg32k3aM1Seq,(mrg32k3aM2 - mrg32k3aM1Seq)
mrg32k3aM1Seq:
        /* <DEDUP_REMOVED lines=144> */
	.type		mrg32k3aM2,@object
	.size		mrg32k3aM2,(mrg32k3aM2Seq - mrg32k3aM2)
mrg32k3aM2:
        /* <DEDUP_REMOVED lines=144> */
	.type		mrg32k3aM2Seq,@object
	.size		mrg32k3aM2Seq,(precalc_xorwow_matrix - mrg32k3aM2Seq)
mrg32k3aM2Seq:
        /* <DEDUP_REMOVED lines=144> */
	.type		precalc_xorwow_matrix,@object
	.size		precalc_xorwow_matrix,(precalc_xorwow_offset_matrix - precalc_xorwow_matrix)
precalc_xorwow_matrix:
        /* <DEDUP_REMOVED lines=6400> */
	.type		precalc_xorwow_offset_matrix,@object
	.size		precalc_xorwow_offset_matrix,(.L_1 - precalc_xorwow_offset_matrix)
precalc_xorwow_offset_matrix:
        /* <DEDUP_REMOVED lines=6400> */
.L_1:


//--------------------- .nv.shared.reserved.0     --------------------------
	.section	.nv.shared.reserved.0,"aw",@nobits
	.weak		__nv_reservedSMEM_offset_0_alias
	.size		__nv_reservedSMEM_offset_0_alias, 0, 64
	.other		__nv_reservedSMEM_offset_0_alias,@"STO_CUDA_RESERVED_SHARED STV_DEFAULT"
__nv_reservedSMEM_offset_0_alias:
	.zero		0
	.zero		64


//--------------------- .nv.constant0._Z10g_simulateifPiS_iiP17curandStateXORWOWi --------------------------
	.section	.nv.constant0._Z10g_simulateifPiS_iiP17curandStateXORWOWi,"a",@progbits
	.sectionflags	@""
	.align	4
.nv.constant0._Z10g_simulateifPiS_iiP17curandStateXORWOWi:
	.zero		940


//--------------------- .nv.constant0._Z8g_S_initPiiP17curandStateXORWOW --------------------------
	.section	.nv.constant0._Z8g_S_initPiiP17curandStateXORWOW,"a",@progbits
	.sectionflags	@""
	.align	4
.nv.constant0._Z8g_S_initPiiP17curandStateXORWOW:
	.zero		920


//--------------------- .nv.constant0._Z11g_rand_initiP17curandStateXORWOW --------------------------
	.section	.nv.constant0._Z11g_rand_initiP17curandStateXORWOW,"a",@progbits
	.sectionflags	@""
	.align	4
.nv.constant0._Z11g_rand_initiP17curandStateXORWOW:
	.zero		912


//--------------------- SYMBOLS --------------------------

	.type		.nv.reservedSmem.offset0,@object
	.size		.nv.reservedSmem.offset0,0x4
